	.headerflags	@"EF_CUDA_TEXMODE_UNIFIED EF_CUDA_64BIT_ADDRESS EF_CUDA_ACCELERATORS EF_CUDA_SM90 EF_CUDA_VIRTUAL_SM(EF_CUDA_SM90)"
	.elftype	@"ET_EXEC"


//--------------------- .nv.info                  --------------------------
	.section	.nv.info,"",@"SHT_CUDA_INFO"
	.align	4


	//----- nvinfo : EIATTR_REGCOUNT
	.align		4
        /*0000*/ 	.byte	0x04, 0x2f
        /*0002*/ 	.short	(.L_1 - .L_0)
	.align		4
.L_0:
        /*0004*/ 	.word	index@(triton_poi_fused_native_group_norm_silu_23)
        /*0008*/ 	.word	0x00000012


	//----- nvinfo : EIATTR_MIN_STACK_SIZE
	.align		4
.L_1:
        /*000c*/ 	.byte	0x04, 0x12
        /*000e*/ 	.short	(.L_3 - .L_2)
	.align		4
.L_2:
        /*0010*/ 	.word	index@(triton_poi_fused_native_group_norm_silu_23)
        /*0014*/ 	.word	0x00000000


	//----- nvinfo : EIATTR_FRAME_SIZE
	.align		4
.L_3:
        /*0018*/ 	.byte	0x04, 0x11
        /*001a*/ 	.short	(.L_5 - .L_4)
	.align		4
.L_4:
        /*001c*/ 	.word	index@(triton_poi_fused_native_group_norm_silu_23)
        /*0020*/ 	.word	0x00000000


	//----- nvinfo : EIATTR_MIN_STACK_SIZE
	.align		4
.L_5:
        /*0024*/ 	.byte	0x04, 0x12
        /*0026*/ 	.short	(.L_7 - .L_6)
	.align		4
.L_6:
        /*0028*/ 	.word	index@(triton_poi_fused_native_group_norm_silu_23)
        /*002c*/ 	.word	0x00000000
.L_7:


//--------------------- .nv.info.triton_poi_fused_native_group_norm_silu_23 --------------------------
	.section	.nv.info.triton_poi_fused_native_group_norm_silu_23,"",@"SHT_CUDA_INFO"
	.sectionflags	@""
	.align	4


	//----- nvinfo : EIATTR_CUDA_API_VERSION
	.align		4
        /*0000*/ 	.byte	0x04, 0x37
        /*0002*/ 	.short	(.L_9 - .L_8)
.L_8:
        /*0004*/ 	.word	0x0000007c


	//----- nvinfo : EIATTR_KPARAM_INFO
	.align		4
.L_9:
        /*0008*/ 	.byte	0x04, 0x17
        /*000a*/ 	.short	(.L_11 - .L_10)
.L_10:
        /*000c*/ 	.word	0x00000000
        /*0010*/ 	.short	0x0006
        /*0012*/ 	.short	0x0030
        /*0014*/ 	.byte	0x00, 0xf0, 0x11, 0x00


	//----- nvinfo : EIATTR_KPARAM_INFO
	.align		4
.L_11:
        /*0018*/ 	.byte	0x04, 0x17
        /*001a*/ 	.short	(.L_13 - .L_12)
.L_12:
        /*001c*/ 	.word	0x00000000
        /*0020*/ 	.short	0x0005
        /*0022*/ 	.short	0x0028
        /*0024*/ 	.byte	0x00, 0xf4, 0x21, 0x00


	//----- nvinfo : EIATTR_KPARAM_INFO
	.align		4
.L_13:
        /*0028*/ 	.byte	0x04, 0x17
        /*002a*/ 	.short	(.L_15 - .L_14)
.L_14:
        /*002c*/ 	.word	0x00000000
        /*0030*/ 	.short	0x0004
        /*0032*/ 	.short	0x0020
        /*0034*/ 	.byte	0x00, 0xf4, 0x21, 0x00


	//----- nvinfo : EIATTR_KPARAM_INFO
	.align		4
.L_15:
        /*0038*/ 	.byte	0x04, 0x17
        /*003a*/ 	.short	(.L_17 - .L_16)
.L_16:
        /*003c*/ 	.word	0x00000000
        /*0040*/ 	.short	0x0003
        /*0042*/ 	.short	0x0018
        /*0044*/ 	.byte	0x00, 0xf4, 0x21, 0x00


	//----- nvinfo : EIATTR_KPARAM_INFO
	.align		4
.L_17:
        /*0048*/ 	.byte	0x04, 0x17
        /*004a*/ 	.short	(.L_19 - .L_18)
.L_18:
        /*004c*/ 	.word	0x00000000
        /*0050*/ 	.short	0x0002
        /*0052*/ 	.short	0x0010
        /*0054*/ 	.byte	0x00, 0xf4, 0x21, 0x00


	//----- nvinfo : EIATTR_KPARAM_INFO
	.align		4
.L_19:
        /*0058*/ 	.byte	0x04, 0x17
        /*005a*/ 	.short	(.L_21 - .L_20)
.L_20:
        /*005c*/ 	.word	0x00000000
        /*0060*/ 	.short	0x0001
        /*0062*/ 	.short	0x0008
        /*0064*/ 	.byte	0x00, 0xf4, 0x21, 0x00


	//----- nvinfo : EIATTR_KPARAM_INFO
	.align		4
.L_21:
        /*0068*/ 	.byte	0x04, 0x17
        /*006a*/ 	.short	(.L_23 - .L_22)
.L_22:
        /*006c*/ 	.word	0x00000000
        /*0070*/ 	.short	0x0000
        /*0072*/ 	.short	0x0000
        /*0074*/ 	.byte	0x00, 0xf4, 0x21, 0x00


	//----- nvinfo : EIATTR_SPARSE_MMA_MASK
	.align		4
.L_23:
        /*0078*/ 	.byte	0x03, 0x50
        /*007a*/ 	.short	0x0000


	//----- nvinfo : EIATTR_MAXREG_COUNT
	.align		4
        /*007c*/ 	.byte	0x03, 0x1b
        /*007e*/ 	.short	0x00ff


	//----- nvinfo : EIATTR_EXIT_INSTR_OFFSETS
	.align		4
        /*0080*/ 	.byte	0x04, 0x1c
        /*0082*/ 	.short	(.L_25 - .L_24)


	//   ....[0]....
.L_24:
        /*0084*/ 	.word	0x00000330


	//----- nvinfo : EIATTR_REQNTID
	.align		4
.L_25:
        /*0088*/ 	.byte	0x04, 0x10
        /*008a*/ 	.short	(.L_27 - .L_26)
.L_26:
        /*008c*/ 	.word	0x00000080
        /*0090*/ 	.word	0x00000001
        /*0094*/ 	.word	0x00000001


	//----- nvinfo : EIATTR_CBANK_PARAM_SIZE
	.align		4
.L_27:
        /*0098*/ 	.byte	0x03, 0x19
        /*009a*/ 	.short	0x0034


	//----- nvinfo : EIATTR_PARAM_CBANK
	.align		4
        /*009c*/ 	.byte	0x04, 0x0a
        /*009e*/ 	.short	(.L_29 - .L_28)
	.align		4
.L_28:
        /*00a0*/ 	.word	index@(.nv.constant0.triton_poi_fused_native_group_norm_silu_23)
        /*00a4*/ 	.short	0x0210
        /*00a6*/ 	.short	0x0034


	//----- nvinfo : EIATTR_SW_WAR
	.align		4
.L_29:
        /*00a8*/ 	.byte	0x04, 0x36
        /*00aa*/ 	.short	(.L_31 - .L_30)
.L_30:
        /*00ac*/ 	.word	0x00000008
.L_31:


//--------------------- .nv.callgraph             --------------------------
	.section	.nv.callgraph,"",@"SHT_CUDA_CALLGRAPH"
	.align	4
	.sectionentsize	8
	.align		4
        /*0000*/ 	.word	0x00000000
	.align		4
        /*0004*/ 	.word	0xffffffff
	.align		4
        /*0008*/ 	.word	0x00000000
	.align		4
        /*000c*/ 	.word	0xfffffffe
	.align		4
        /*0010*/ 	.word	0x00000000
	.align		4
        /*0014*/ 	.word	0xfffffffd
	.align		4
        /*0018*/ 	.word	0x00000000
	.align		4
        /*001c*/ 	.word	0xfffffffc


//--------------------- .text.triton_poi_fused_native_group_norm_silu_23 --------------------------
	.section	.text.triton_poi_fused_native_group_norm_silu_23,"ax",@progbits
	.align	128
        .global         triton_poi_fused_native_group_norm_silu_23
        .type           triton_poi_fused_native_group_norm_silu_23,@function
        .size           triton_poi_fused_native_group_norm_silu_23,(.L_x_1 - triton_poi_fused_native_group_norm_silu_23)
        .other          triton_poi_fused_native_group_norm_silu_23,@"STO_CUDA_ENTRY STV_DEFAULT"
triton_poi_fused_native_group_norm_silu_23:
.text.triton_poi_fused_native_group_norm_silu_23:
[----:B------:R-:W-:Y:S01]  /*0000*/  LDC R1, c[0x0][0x28] ;  /* 0x00000a00ff017b82 */ /* 0x000fe20000000800 */
[----:B------:R-:W1:Y:S07]  /*0010*/  S2R R0, SR_TID.X ;  /* 0x0000000000007919 */ /* 0x000e6e0000002100 */
[----:B------:R-:W2:Y:S01]  /*0020*/  LDC.64 R10, c[0x0][0x218] ;  /* 0x00008600ff0a7b82 */ /* 0x000ea20000000a00 */
[----:B------:R-:W-:Y:S01]  /*0030*/  ULDC.64 UR4, c[0x0][0x208] ;  /* 0x0000820000047ab9 */ /* 0x000fe20000000a00 */
[----:B------:R-:W3:Y:S06]  /*0040*/  S2R R3, SR_CTAID.X ;  /* 0x0000000000037919 */ /* 0x000eec0000002500 */
[----:B------:R-:W4:Y:S08]  /*0050*/  LDC.64 R8, c[0x0][0x220] ;  /* 0x00008800ff087b82 */ /* 0x000f300000000a00 */
[----:B------:R-:W5:Y:S08]  /*0060*/  LDC.64 R6, c[0x0][0x228] ;  /* 0x00008a00ff067b82 */ /* 0x000f700000000a00 */
[----:B------:R-:W5:Y:S01]  /*0070*/  LDC.64 R4, c[0x0][0x230] ;  /* 0x00008c00ff047b82 */ /* 0x000f620000000a00 */
[----:B-1----:R-:W-:-:S02]  /*0080*/  LOP3.LUT R0, R0, 0x7f, RZ, 0xc0, !PT ;  /* 0x0000007f00007812 */ /* 0x002fc400078ec0ff */
[----:B---3--:R-:W-:Y:S02]  /*0090*/  SHF.R.S32.HI R13, RZ, 0x18, R3 ;  /* 0x00000018ff0d7819 */ /* 0x008fe40000011403 */
[----:B------:R-:W-:Y:S02]  /*00a0*/  LEA R0, R3, R0, 0x7 ;  /* 0x0000000003007211 */ /* 0x000fe400078e38ff */
[----:B------:R-:W-:Y:S01]  /*00b0*/  SGXT R13, R13, 0x1 ;  /* 0x000000010d0d781a */ /* 0x000fe20000000200 */
[----:B------:R-:W1:Y:S02]  /*00c0*/  LDC.64 R2, c[0x0][0x238] ;  /* 0x00008e00ff027b82 */ /* 0x000e640000000a00 */
[----:B--2---:R-:W-:Y:S01]  /*00d0*/  IMAD.WIDE R10, R0, 0x4, R10 ;  /* 0x00000004000a7825 */ /* 0x004fe200078e020a */
[CC--:B------:R-:W-:Y:S02]  /*00e0*/  LEA.HI R12, R13.reuse, R0.reuse, RZ, 0x4 ;  /* 0x000000000d0c7211 */ /* 0x0c0fe400078f20ff */
[----:B------:R-:W-:-:S02]  /*00f0*/  LEA.HI R13, R13, R0, RZ, 0x7 ;  /* 0x000000000d0d7211 */ /* 0x000fc400078f38ff */
[--C-:B------:R-:W-:Y:S01]  /*0100*/  SHF.R.S32.HI R14, RZ, 0x4, R12.reuse ;  /* 0x00000004ff0e7819 */ /* 0x100fe2000001140c */
[----:B------:R-:W2:Y:S01]  /*0110*/  LDG.E R10, desc[UR4][R10.64] ;  /* 0x000000040a0a7981 */ /* 0x000ea2000c1e1900 */
[----:B------:R-:W-:Y:S02]  /*0120*/  SHF.R.S32.HI R15, RZ, 0x1f, R12 ;  /* 0x0000001fff0f7819 */ /* 0x000fe4000001140c */
[----:B------:R-:W-:Y:S02]  /*0130*/  SHF.R.S32.HI R13, RZ, 0x7, R13 ;  /* 0x00000007ff0d7819 */ /* 0x000fe4000001140d */
[----:B------:R-:W-:-:S03]  /*0140*/  LEA.HI R15, R15, R14, RZ, 0x8 ;  /* 0x0000000e0f0f7211 */ /* 0x000fc600078f40ff */
[----:B----4-:R-:W-:Y:S01]  /*0150*/  IMAD.WIDE R8, R13, 0x4, R8 ;  /* 0x000000040d087825 */ /* 0x010fe200078e0208 */
[----:B------:R-:W-:-:S03]  /*0160*/  LOP3.LUT R15, R15, 0xffffff00, RZ, 0xc0, !PT ;  /* 0xffffff000f0f7812 */ /* 0x000fc600078ec0ff */
[----:B-----5:R-:W-:Y:S01]  /*0170*/  IMAD.WIDE R6, R13, 0x4, R6 ;  /* 0x000000040d067825 */ /* 0x020fe200078e0206 */
[----:B------:R-:W-:Y:S01]  /*0180*/  IADD3 R15, R14, -R15, RZ ;  /* 0x8000000f0e0f7210 */ /* 0x000fe20007ffe0ff */
[----:B------:R-:W2:Y:S04]  /*0190*/  LDG.E.EL R9, desc[UR4][R8.64] ;  /* 0x0000000408097981 */ /* 0x000ea8000c2e1900 */
[C---:B0-----:R-:W-:Y:S01]  /*01a0*/  IMAD.WIDE R4, R15.reuse, 0x4, R4 ;  /* 0x000000040f047825 */ /* 0x041fe200078e0204 */
[----:B------:R-:W3:Y:S03]  /*01b0*/  LDG.E.EL R6, desc[UR4][R6.64] ;  /* 0x0000000406067981 */ /* 0x000ee6000c2e1900 */
[----:B-1----:R-:W-:-:S02]  /*01c0*/  IMAD.WIDE R2, R15, 0x4, R2 ;  /* 0x000000040f027825 */ /* 0x002fc400078e0202 */
[----:B------:R0:W4:Y:S04]  /*01d0*/  LDG.E.EL R4, desc[UR4][R4.64] ;  /* 0x0000000404047981 */ /* 0x000128000c2e1900 */
[----:B------:R-:W4:Y:S01]  /*01e0*/  LDG.E.EL R3, desc[UR4][R2.64] ;  /* 0x0000000402037981 */ /* 0x000f22000c2e1900 */
[----:B0-----:R-:W-:Y:S01]  /*01f0*/  HFMA2.MMA R5, -RZ, RZ, 1.625, 0 ;  /* 0x3e800000ff057435 */ /* 0x001fe200000001ff */
[----:B--2---:R-:W-:-:S04]  /*0200*/  FADD R13, R10, -R9 ;  /* 0x800000090a0d7221 */ /* 0x004fc80000000000 */
[----:B---3--:R-:W-:-:S04]  /*0210*/  FMUL R13, R6, R13 ;  /* 0x0000000d060d7220 */ /* 0x008fc80000400000 */
[----:B----4-:R-:W-:Y:S02]  /*0220*/  FFMA R13, R4, R13, R3 ;  /* 0x0000000d040d7223 */ /* 0x010fe40000000003 */
[----:B------:R-:W0:Y:S02]  /*0230*/  LDC.64 R2, c[0x0][0x210] ;  /* 0x00008400ff027b82 */ /* 0x000e240000000a00 */
[----:B------:R-:W-:-:S04]  /*0240*/  FADD R10, RZ, -R13 ;  /* 0x8000000dff0a7221 */ /* 0x000fc80000000000 */
[----:B------:R-:W-:-:S05]  /*0250*/  FMUL R10, R10, 1.4426950216293334961 ;  /* 0x3fb8aa3b0a0a7820 */ /* 0x000fca0000400000 */
[----:B------:R-:W-:-:S13]  /*0260*/  FSETP.GEU.AND P0, PT, R10, -126, PT ;  /* 0xc2fc00000a00780b */ /* 0x000fda0003f0e000 */
[----:B------:R-:W-:-:S04]  /*0270*/  @!P0 FMUL R10, R10, 0.5 ;  /* 0x3f0000000a0a8820 */ /* 0x000fc80000400000 */
[----:B------:R-:W1:Y:S02]  /*0280*/  MUFU.EX2 R8, R10 ;  /* 0x0000000a00087308 */ /* 0x000e640000000800 */
[----:B-1----:R-:W-:-:S04]  /*0290*/  @!P0 FMUL R8, R8, R8 ;  /* 0x0000000808088220 */ /* 0x002fc80000400000 */
[----:B------:R-:W-:-:S05]  /*02a0*/  FADD R8, R8, 1 ;  /* 0x3f80000008087421 */ /* 0x000fca0000000000 */
[----:B------:R-:W-:-:S13]  /*02b0*/  FSETP.GT.AND P0, PT, R8, 8.50705917302346158658e+37, PT ;  /* 0x7e8000000800780b */ /* 0x000fda0003f04000 */
[----:B------:R-:W-:-:S06]  /*02c0*/  @P0 FMUL R8, R8, 0.25 ;  /* 0x3e80000008080820 */ /* 0x000fcc0000400000 */
[----:B------:R-:W1:Y:S01]  /*02d0*/  MUFU.RCP R8, R8 ;  /* 0x0000000800087308 */ /* 0x000e620000001000 */
[----:B------:R-:W-:Y:S01]  /*02e0*/  FSEL R5, R5, 1, P0 ;  /* 0x3f80000005057808 */ /* 0x000fe20000000000 */
[----:B0-----:R-:W-:-:S04]  /*02f0*/  IMAD.WIDE R2, R0, 0x4, R2 ;  /* 0x0000000400027825 */ /* 0x001fc800078e0202 */
[----:B-1----:R-:W-:-:S04]  /*0300*/  FMUL R4, R8, R5 ;  /* 0x0000000508047220 */ /* 0x002fc80000400000 */
[----:B------:R-:W-:-:S05]  /*0310*/  FMUL R13, R13, R4 ;  /* 0x000000040d0d7220 */ /* 0x000fca0000400000 */
[----:B------:R-:W-:Y:S01]  /*0320*/  STG.E desc[UR4][R2.64], R13 ;  /* 0x0000000d02007986 */ /* 0x000fe2000c101904 */
[----:B------:R-:W-:Y:S05]  /*0330*/  EXIT ;  /* 0x000000000000794d */ /* 0x000fea0003800000 */
.L_x_0:
[----:B------:R-:W-:-:S00]  /*0340*/  BRA `(.L_x_0) ;  /* 0xfffffffc00fc7947 */ /* 0x000fc0000383ffff */
[----:B------:R-:W-:-:S00]  /*0350*/  NOP ;  /* 0x0000000000007918 */ /* 0x000fc00000000000 */
        /* <DEDUP_REMOVED lines=10> */
.L_x_1:


//--------------------- .nv.constant0.triton_poi_fused_native_group_norm_silu_23 --------------------------
	.section	.nv.constant0.triton_poi_fused_native_group_norm_silu_23,"a",@progbits
	.sectionflags	@""
	.align	4
.nv.constant0.triton_poi_fused_native_group_norm_silu_23:
	.zero		580
